//
// Generated by NVIDIA NVVM Compiler
//
// Compiler Build ID: CL-36424714
// Cuda compilation tools, release 13.0, V13.0.88
// Based on NVVM 20.0.0
//

.version 9.0
.target sm_100
.address_size 64

	// .globl	_Z11hello_worldv
.extern .func  (.param .b32 func_retval0) vprintf
(
	.param .b64 vprintf_param_0,
	.param .b64 vprintf_param_1
)
;
.global .align 1 .b8 $str[15] = {72, 101, 108, 108, 111, 44, 32, 87, 111, 114, 108, 100, 33, 10};

.visible .entry _Z11hello_worldv()
{
	.reg .b32 	%r<3>;
	.reg .b64 	%rd<3>;

	mov.u64 	%rd1, $str;
	cvta.global.u64 	%rd2, %rd1;
	{ // callseq 0, 0
	.param .b64 param0;
	st.param.b64 	[param0], %rd2;
	.param .b64 param1;
	st.param.b64 	[param1], 0;
	.param .b32 retval0;
	call.uni (retval0), 
	vprintf, 
	(
	param0, 
	param1
	);
	ld.param.b32 	%r1, [retval0];
	} // callseq 0
	ret;

}


// ===== COMPILED SASS (sm_100) =====

	.target	sm_100

	.elftype	@"ET_EXEC"


//--------------------- .note.nv.tkinfo           --------------------------
	.section	.note.nv.tkinfo,"",@"SHT_NOTE"
	.sectionflags	@"SHF_NOTE_NV_TKINFO"
	.tkinfo
        /*0018*/ 	.word	0x00000002
        /*0030*/ 	.string	""
        /*0030*/ 	.string	"ptxas"
        /*0030*/ 	.string	"Cuda compilation tools, release 13.0, V13.0.88"
        /*0030*/ 	.string	"Build cuda_13.0.r13.0/compiler.36424714_0"
        /*0030*/ 	.string	"-arch sm_100 -m 64 "



//--------------------- .note.nv.cuinfo           --------------------------
	.section	.note.nv.cuinfo,"",@"SHT_NOTE"
	.sectionflags	@"SHF_NOTE_NV_CUINFO"
        /*0018*/ 	.short	0x0002
        /*001a*/ 	.short	0x0064
        /*001c*/ 	.short	0x0082
	.zero		2


//--------------------- .nv.info                  --------------------------
	.section	.nv.info,"",@"SHT_CUDA_INFO"
	.align	4


	//----- nvinfo : EIATTR_REGCOUNT
	.align		4
        /*0000*/ 	.byte	0x04, 0x2f
        /*0002*/ 	.short	(.L_2 - .L_1)
	.align		4
.L_1:
        /*0004*/ 	.word	index@(_Z11hello_worldv)
        /*0008*/ 	.word	0x00000018


	//----- nvinfo : EIATTR_FRAME_SIZE
	.align		4
.L_2:
        /*000c*/ 	.byte	0x04, 0x11
        /*000e*/ 	.short	(.L_4 - .L_3)
	.align		4
.L_3:
        /*0010*/ 	.word	index@(_Z11hello_worldv)
        /*0014*/ 	.word	0x00000000


	//----- nvinfo : EIATTR_MIN_STACK_SIZE
	.align		4
.L_4:
        /*0018*/ 	.byte	0x04, 0x12
        /*001a*/ 	.short	(.L_6 - .L_5)
	.align		4
.L_5:
        /*001c*/ 	.word	index@(_Z11hello_worldv)
        /*0020*/ 	.word	0x00000000
.L_6:


//--------------------- .nv.compat                --------------------------
	.section	.nv.compat,"",@"SHT_CUDA_COMPAT_INFO"
	.align	4
        /*0000*/ 	.byte	0x02, 0x09, 0x00, 0x00, 0x02, 0x02, 0x01, 0x00, 0x02, 0x05, 0x05, 0x00, 0x03, 0x07, 0x01, 0x01
        /*0010*/ 	.byte	0x02, 0x03, 0x00, 0x00, 0x02, 0x06, 0x01, 0x00, 0x04, 0x0b, 0x08, 0x00, 0x09, 0x00, 0x00, 0x00
        /*0020*/ 	.byte	0x00, 0x00, 0x00, 0x00


//--------------------- .nv.info._Z11hello_worldv --------------------------
	.section	.nv.info._Z11hello_worldv,"",@"SHT_CUDA_INFO"
	.sectionflags	@""
	.align	4


	//----- nvinfo : EIATTR_CUDA_API_VERSION
	.align		4
        /*0000*/ 	.byte	0x04, 0x37
        /*0002*/ 	.short	(.L_8 - .L_7)
.L_7:
        /*0004*/ 	.word	0x00000082


	//----- nvinfo : EIATTR_SPARSE_MMA_MASK
	.align		4
.L_8:
        /*0008*/ 	.byte	0x03, 0x50
        /*000a*/ 	.short	0x0000


	//----- nvinfo : EIATTR_MAXREG_COUNT
	.align		4
        /*000c*/ 	.byte	0x03, 0x1b
        /*000e*/ 	.short	0x00ff


	//----- nvinfo : EIATTR_EXTERNS
	.align		4
        /*0010*/ 	.byte	0x04, 0x0f
        /*0012*/ 	.short	(.L_10 - .L_9)


	//   ....[0]....
	.align		4
.L_9:
        /*0014*/ 	.word	index@(vprintf)


	//----- nvinfo : EIATTR_MERCURY_ISA_VERSION
	.align		4
.L_10:
        /*0018*/ 	.byte	0x03, 0x5f
        /*001a*/ 	.short	0x0101


	//----- nvinfo : EIATTR_VRC_CTA_INIT_COUNT
	.align		4
        /*001c*/ 	.byte	0x02, 0x4a
	.zero		1
	.zero		1


	//----- nvinfo : EIATTR_SYSCALL_OFFSETS
	.align		4
        /*0020*/ 	.byte	0x04, 0x46
        /*0022*/ 	.short	(.L_12 - .L_11)


	//   ....[0]....
.L_11:
        /*0024*/ 	.word	0x00000080


	//----- nvinfo : EIATTR_EXIT_INSTR_OFFSETS
	.align		4
.L_12:
        /*0028*/ 	.byte	0x04, 0x1c
        /*002a*/ 	.short	(.L_14 - .L_13)


	//   ....[0]....
.L_13:
        /*002c*/ 	.word	0x00000090


	//----- nvinfo : EIATTR_SW_WAR
	.align		4
.L_14:
        /*0030*/ 	.byte	0x04, 0x36
        /*0032*/ 	.short	(.L_16 - .L_15)
.L_15:
        /*0034*/ 	.word	0x00000008
.L_16:


//--------------------- .nv.callgraph             --------------------------
	.section	.nv.callgraph,"",@"SHT_CUDA_CALLGRAPH"
	.align	4
	.sectionentsize	8
	.align		4
        /*0000*/ 	.word	0x00000000
	.align		4
        /*0004*/ 	.word	0xffffffff
	.align		4
        /*0008*/ 	.word	index@(_Z11hello_worldv)
	.align		4
        /*000c*/ 	.word	index@(vprintf)
	.align		4
        /*0010*/ 	.word	0x00000000
	.align		4
        /*0014*/ 	.word	0xfffffffe
	.align		4
        /*0018*/ 	.word	0x00000000
	.align		4
        /*001c*/ 	.word	0xfffffffd
	.align		4
        /*0020*/ 	.word	0x00000000
	.align		4
        /*0024*/ 	.word	0xfffffffc


//--------------------- .nv.constant4             --------------------------
	.section	.nv.constant4,"a",@progbits
	.align	8
	.align		8
.nv.constant4:
        /*0000*/ 	.dword	vprintf
	.align		8
        /*0008*/ 	.dword	$str


//--------------------- .text._Z11hello_worldv    --------------------------
	.section	.text._Z11hello_worldv,"ax",@progbits
	.align	128
        .global         _Z11hello_worldv
        .type           _Z11hello_worldv,@function
        .size           _Z11hello_worldv,(.L_x_2 - _Z11hello_worldv)
        .other          _Z11hello_worldv,@"STO_CUDA_ENTRY STV_DEFAULT"
_Z11hello_worldv:
.text._Z11hello_worldv:
[----:B------:R-:W0:Y:S01]  /*0000*/  LDC R1, c[0x0][0x37c] ;  /* 0x0000df00ff017b82 */ /* 0x000e220000000800 */
[----:B------:R-:W-:Y:S01]  /*0010*/  MOV R0, 0x0 ;  /* 0x0000000000007802 */ /* 0x000fe20000000f00 */
[----:B------:R-:W1:Y:S01]  /*0020*/  LDCU.64 UR4, c[0x4][0x8] ;  /* 0x01000100ff0477ac */ /* 0x000e620008000a00 */
[----:B------:R-:W-:-:S05]  /*0030*/  CS2R R6, SRZ ;  /* 0x0000000000067805 */ /* 0x000fca000001ff00 */
[----:B------:R2:W3:Y:S01]  /*0040*/  LDC.64 R2, c[0x4][R0] ;  /* 0x0100000000027b82 */ /* 0x0004e20000000a00 */
[----:B-1----:R-:W-:Y:S02]  /*0050*/  IMAD.U32 R4, RZ, RZ, UR4 ;  /* 0x00000004ff047e24 */ /* 0x002fe4000f8e00ff */
[----:B--2---:R-:W-:-:S07]  /*0060*/  IMAD.U32 R5, RZ, RZ, UR5 ;  /* 0x00000005ff057e24 */ /* 0x004fce000f8e00ff */
[----:B------:R-:W-:-:S07]  /*0070*/  LEPC R20, `(.L_x_0) ;  /* 0x000000001014794e */ /* 0x000fce0000000000 */
[----:B0--3--:R-:W-:Y:S05]  /*0080*/  CALL.ABS.NOINC R2 ;  /* 0x0000000002007343 */ /* 0x009fea0003c00000 */
.L_x_0:
[----:B------:R-:W-:Y:S05]  /*0090*/  EXIT ;  /* 0x000000000000794d */ /* 0x000fea0003800000 */
.L_x_1:
[----:B------:R-:W-:-:S00]  /*00a0*/  BRA `(.L_x_1) ;  /* 0xfffffffc00fc7947 */ /* 0x000fc0000383ffff */
[----:B------:R-:W-:-:S00]  /*00b0*/  NOP ;  /* 0x0000000000007918 */ /* 0x000fc00000000000 */
        /* <DEDUP_REMOVED lines=12> */
.L_x_2:


//--------------------- .nv.global.init           --------------------------
	.section	.nv.global.init,"aw",@progbits
.nv.global.init:
	.type		$str,@object
	.size		$str,(.L_0 - $str)
$str:
        /*0000*/ 	.byte	0x48, 0x65, 0x6c, 0x6c, 0x6f, 0x2c, 0x20, 0x57, 0x6f, 0x72, 0x6c, 0x64, 0x21, 0x0a, 0x00
.L_0:


//--------------------- .nv.shared.reserved.0     --------------------------
	.section	.nv.shared.reserved.0,"aw",@nobits
	.weak		__nv_reservedSMEM_offset_0_alias
	.size		__nv_reservedSMEM_offset_0_alias, 0, 64
	.other		__nv_reservedSMEM_offset_0_alias,@"STO_CUDA_RESERVED_SHARED STV_DEFAULT"
__nv_reservedSMEM_offset_0_alias:
	.zero		0
	.zero		64


//--------------------- .nv.constant0._Z11hello_worldv --------------------------
	.section	.nv.constant0._Z11hello_worldv,"a",@progbits
	.sectionflags	@""
	.align	4
.nv.constant0._Z11hello_worldv:
	.zero		896


//--------------------- SYMBOLS --------------------------

	.type		.nv.reservedSmem.offset0,@object
	.size		.nv.reservedSmem.offset0,0x4
	.type		vprintf,@function
